//
// Generated by NVIDIA NVVM Compiler
//
// Compiler Build ID: CL-36424714
// Cuda compilation tools, release 13.0, V13.0.88
// Based on NVVM 20.0.0
//

.version 9.0
.target sm_100
.address_size 64

	// .globl	_Z22demo_queue_kernel_pushP12GpuMpscQueueIiEiPiS2_
.extern .func  (.param .b32 func_retval0) vprintf
(
	.param .b64 vprintf_param_0,
	.param .b64 vprintf_param_1
)
;
.global .align 1 .b8 $str[11] = {112, 117, 115, 104, 101, 100, 32, 37, 100, 10};
.global .align 1 .b8 $str$1[11] = {112, 111, 112, 112, 101, 100, 32, 37, 100, 10};

.visible .entry _Z22demo_queue_kernel_pushP12GpuMpscQueueIiEiPiS2_(
	.param .u64 .ptr .align 1 _Z22demo_queue_kernel_pushP12GpuMpscQueueIiEiPiS2__param_0,
	.param .u32 _Z22demo_queue_kernel_pushP12GpuMpscQueueIiEiPiS2__param_1,
	.param .u64 .ptr .align 1 _Z22demo_queue_kernel_pushP12GpuMpscQueueIiEiPiS2__param_2,
	.param .u64 .ptr .align 1 _Z22demo_queue_kernel_pushP12GpuMpscQueueIiEiPiS2__param_3
)
{
	.local .align 8 .b8 	__local_depot0[8];
	.reg .b64 	%SP;
	.reg .b64 	%SPL;
	.reg .pred 	%p<10>;
	.reg .b32 	%r<28>;
	.reg .b64 	%rd<29>;

	mov.u64 	%SPL, __local_depot0;
	cvta.local.u64 	%SP, %SPL;
	ld.param.u64 	%rd12, [_Z22demo_queue_kernel_pushP12GpuMpscQueueIiEiPiS2__param_0];
	ld.param.u32 	%r8, [_Z22demo_queue_kernel_pushP12GpuMpscQueueIiEiPiS2__param_1];
	cvta.to.global.u64 	%rd1, %rd12;
	mov.u32 	%r9, %ctaid.x;
	mov.u32 	%r10, %ntid.x;
	mov.u32 	%r11, %tid.x;
	mad.lo.s32 	%r1, %r9, %r10, %r11;
	setp.ge.s32 	%p1, %r1, %r8;
	@%p1 bra 	$L__BB0_14;
	atom.global.add.u64 	%rd2, [%rd1+24], 1;
	ld.global.u64 	%rd13, [%rd1];
	cvt.u32.u64 	%r12, %rd2;
	ld.global.u32 	%r13, [%rd1+12];
	and.b32  	%r14, %r13, %r12;
	mul.wide.u32 	%rd14, %r14, 16;
	add.s64 	%rd3, %rd13, %rd14;
	ld.u64 	%rd15, [%rd3];
	sub.s64 	%rd27, %rd15, %rd2;
	setp.eq.s64 	%p2, %rd27, 0;
	@%p2 bra 	$L__BB0_6;
	mov.b32 	%r25, 0;
$L__BB0_3:
	setp.gt.s64 	%p3, %rd27, -1;
	@%p3 bra 	$L__BB0_5;
	add.s32 	%r3, %r25, 1;
	setp.lt.s32 	%p4, %r25, 1024;
	mov.u32 	%r25, %r3;
	@%p4 bra 	$L__BB0_5;
	bra.uni 	$L__BB0_7;
$L__BB0_5:
	mov.b32 	%r16, 50;
	// begin inline asm
	nanosleep.u32 %r16;
	// end inline asm
	ld.u64 	%rd16, [%rd3];
	sub.s64 	%rd27, %rd16, %rd2;
	setp.eq.s64 	%p5, %rd27, 0;
	@%p5 bra 	$L__BB0_6;
	bra.uni 	$L__BB0_3;
$L__BB0_6:
	st.u32 	[%rd3+8], %r1;
	membar.gl;
	add.s64 	%rd22, %rd2, 1;
	st.u64 	[%rd3], %rd22;
	bra.uni 	$L__BB0_13;
$L__BB0_7:
	atom.global.add.u64 	%rd7, [%rd1+24], 1;
	ld.global.u64 	%rd17, [%rd1];
	cvt.u32.u64 	%r17, %rd7;
	ld.global.u32 	%r18, [%rd1+12];
	and.b32  	%r19, %r18, %r17;
	mul.wide.u32 	%rd18, %r19, 16;
	add.s64 	%rd8, %rd17, %rd18;
	ld.u64 	%rd19, [%rd8];
	sub.s64 	%rd28, %rd19, %rd7;
	setp.eq.s64 	%p6, %rd28, 0;
	@%p6 bra 	$L__BB0_12;
	mov.b32 	%r27, 0;
$L__BB0_9:
	setp.gt.s64 	%p7, %rd28, -1;
	@%p7 bra 	$L__BB0_11;
	add.s32 	%r6, %r27, 1;
	setp.gt.s32 	%p8, %r27, 1023;
	mov.u32 	%r27, %r6;
	@%p8 bra 	$L__BB0_7;
$L__BB0_11:
	mov.b32 	%r21, 50;
	// begin inline asm
	nanosleep.u32 %r21;
	// end inline asm
	ld.u64 	%rd20, [%rd8];
	sub.s64 	%rd28, %rd20, %rd7;
	setp.eq.s64 	%p9, %rd28, 0;
	@%p9 bra 	$L__BB0_12;
	bra.uni 	$L__BB0_9;
$L__BB0_12:
	st.u32 	[%rd8+8], %r1;
	membar.gl;
	add.s64 	%rd21, %rd7, 1;
	st.u64 	[%rd8], %rd21;
$L__BB0_13:
	add.u64 	%rd23, %SP, 0;
	add.u64 	%rd24, %SPL, 0;
	st.local.u32 	[%rd24], %r1;
	mov.u64 	%rd25, $str;
	cvta.global.u64 	%rd26, %rd25;
	{ // callseq 0, 0
	.param .b64 param0;
	st.param.b64 	[param0], %rd26;
	.param .b64 param1;
	st.param.b64 	[param1], %rd23;
	.param .b32 retval0;
	call.uni (retval0), 
	vprintf, 
	(
	param0, 
	param1
	);
	ld.param.b32 	%r22, [retval0];
	} // callseq 0
$L__BB0_14:
	ret;

}
	// .globl	_Z21demo_queue_kernel_popP12GpuMpscQueueIiEiPiS2_
.visible .entry _Z21demo_queue_kernel_popP12GpuMpscQueueIiEiPiS2_(
	.param .u64 .ptr .align 1 _Z21demo_queue_kernel_popP12GpuMpscQueueIiEiPiS2__param_0,
	.param .u32 _Z21demo_queue_kernel_popP12GpuMpscQueueIiEiPiS2__param_1,
	.param .u64 .ptr .align 1 _Z21demo_queue_kernel_popP12GpuMpscQueueIiEiPiS2__param_2,
	.param .u64 .ptr .align 1 _Z21demo_queue_kernel_popP12GpuMpscQueueIiEiPiS2__param_3
)
{
	.local .align 8 .b8 	__local_depot1[8];
	.reg .b64 	%SP;
	.reg .b64 	%SPL;
	.reg .pred 	%p<5>;
	.reg .b32 	%r<25>;
	.reg .b64 	%rd<22>;

	mov.u64 	%SPL, __local_depot1;
	cvta.local.u64 	%SP, %SPL;
	ld.param.u64 	%rd9, [_Z21demo_queue_kernel_popP12GpuMpscQueueIiEiPiS2__param_0];
	ld.param.u32 	%r8, [_Z21demo_queue_kernel_popP12GpuMpscQueueIiEiPiS2__param_1];
	ld.param.u64 	%rd7, [_Z21demo_queue_kernel_popP12GpuMpscQueueIiEiPiS2__param_2];
	ld.param.u64 	%rd8, [_Z21demo_queue_kernel_popP12GpuMpscQueueIiEiPiS2__param_3];
	cvta.to.global.u64 	%rd1, %rd9;
	mov.u32 	%r9, %ctaid.x;
	mov.u32 	%r10, %tid.x;
	or.b32  	%r11, %r9, %r10;
	setp.ne.s32 	%p1, %r11, 0;
	@%p1 bra 	$L__BB1_7;
	setp.lt.s32 	%p2, %r8, 1;
	mov.b32 	%r22, 0;
	@%p2 bra 	$L__BB1_6;
	add.u64 	%rd10, %SP, 0;
	add.u64 	%rd2, %SPL, 0;
	cvta.to.global.u64 	%rd3, %rd7;
	mov.b32 	%r23, 0;
	mov.u64 	%rd16, $str$1;
	mov.u32 	%r22, %r23;
$L__BB1_3:
	ld.global.u64 	%rd4, [%rd1+16];
	ld.global.u64 	%rd11, [%rd1];
	cvt.u32.u64 	%r14, %rd4;
	ld.global.u32 	%r15, [%rd1+12];
	and.b32  	%r16, %r15, %r14;
	mul.wide.u32 	%rd12, %r16, 16;
	add.s64 	%rd5, %rd11, %rd12;
	ld.u64 	%rd6, [%rd5];
	add.s64 	%rd13, %rd4, 1;
	setp.ne.s64 	%p3, %rd6, %rd13;
	@%p3 bra 	$L__BB1_5;
	ld.u32 	%r17, [%rd5+8];
	membar.gl;
	ld.global.u32 	%rd14, [%rd1+8];
	add.s64 	%rd15, %rd4, %rd14;
	st.u64 	[%rd5], %rd15;
	st.global.u64 	[%rd1+16], %rd6;
	add.s32 	%r23, %r23, 1;
	st.local.u32 	[%rd2], %r17;
	cvta.global.u64 	%rd17, %rd16;
	{ // callseq 1, 0
	.param .b64 param0;
	st.param.b64 	[param0], %rd17;
	.param .b64 param1;
	st.param.b64 	[param1], %rd10;
	.param .b32 retval0;
	call.uni (retval0), 
	vprintf, 
	(
	param0, 
	param1
	);
	ld.param.b32 	%r18, [retval0];
	} // callseq 1
	add.s32 	%r4, %r22, 1;
	mul.wide.s32 	%rd19, %r22, 4;
	add.s64 	%rd20, %rd3, %rd19;
	st.global.u32 	[%rd20], %r17;
	mov.u32 	%r22, %r4;
$L__BB1_5:
	setp.lt.s32 	%p4, %r23, %r8;
	@%p4 bra 	$L__BB1_3;
$L__BB1_6:
	cvta.to.global.u64 	%rd21, %rd8;
	st.global.u32 	[%rd21], %r22;
$L__BB1_7:
	ret;

}
	// .globl	_Z17init_queue_kernelIiEvP12GpuMpscQueueIT_EP9QueueSlotIS1_Ej
.visible .entry _Z17init_queue_kernelIiEvP12GpuMpscQueueIT_EP9QueueSlotIS1_Ej(
	.param .u64 .ptr .align 1 _Z17init_queue_kernelIiEvP12GpuMpscQueueIT_EP9QueueSlotIS1_Ej_param_0,
	.param .u64 .ptr .align 1 _Z17init_queue_kernelIiEvP12GpuMpscQueueIT_EP9QueueSlotIS1_Ej_param_1,
	.param .u32 _Z17init_queue_kernelIiEvP12GpuMpscQueueIT_EP9QueueSlotIS1_Ej_param_2
)
{
	.reg .pred 	%p<4>;
	.reg .b32 	%r<13>;
	.reg .b64 	%rd<9>;

	ld.param.u64 	%rd2, [_Z17init_queue_kernelIiEvP12GpuMpscQueueIT_EP9QueueSlotIS1_Ej_param_0];
	ld.param.u64 	%rd3, [_Z17init_queue_kernelIiEvP12GpuMpscQueueIT_EP9QueueSlotIS1_Ej_param_1];
	ld.param.u32 	%r8, [_Z17init_queue_kernelIiEvP12GpuMpscQueueIT_EP9QueueSlotIS1_Ej_param_2];
	mov.u32 	%r1, %ctaid.x;
	mov.u32 	%r2, %tid.x;
	or.b32  	%r9, %r1, %r2;
	setp.ne.s32 	%p1, %r9, 0;
	@%p1 bra 	$L__BB2_2;
	cvta.to.global.u64 	%rd4, %rd2;
	st.global.u64 	[%rd4], %rd3;
	add.s32 	%r10, %r8, -1;
	st.global.v2.u32 	[%rd4+8], {%r8, %r10};
	mov.b64 	%rd5, 0;
	st.global.u64 	[%rd4+16], %rd5;
	st.global.u64 	[%rd4+24], %rd5;
$L__BB2_2:
	bar.sync 	0;
	mov.u32 	%r3, %ntid.x;
	mad.lo.s32 	%r12, %r1, %r3, %r2;
	setp.ge.u32 	%p2, %r12, %r8;
	@%p2 bra 	$L__BB2_5;
	mov.u32 	%r11, %nctaid.x;
	mul.lo.s32 	%r5, %r3, %r11;
	cvta.to.global.u64 	%rd1, %rd3;
$L__BB2_4:
	cvt.u64.u32 	%rd6, %r12;
	mul.wide.u32 	%rd7, %r12, 16;
	add.s64 	%rd8, %rd1, %rd7;
	st.global.u64 	[%rd8], %rd6;
	add.s32 	%r12, %r12, %r5;
	setp.lt.u32 	%p3, %r12, %r8;
	@%p3 bra 	$L__BB2_4;
$L__BB2_5:
	ret;

}


// ===== COMPILED SASS (sm_100) =====

	.target	sm_100

	.elftype	@"ET_EXEC"


//--------------------- .note.nv.tkinfo           --------------------------
	.section	.note.nv.tkinfo,"",@"SHT_NOTE"
	.sectionflags	@"SHF_NOTE_NV_TKINFO"
	.tkinfo
        /*0018*/ 	.word	0x00000002
        /*0030*/ 	.string	""
        /*0030*/ 	.string	"ptxas"
        /*0030*/ 	.string	"Cuda compilation tools, release 13.0, V13.0.88"
        /*0030*/ 	.string	"Build cuda_13.0.r13.0/compiler.36424714_0"
        /*0030*/ 	.string	"-arch sm_100 -m 64 "



//--------------------- .note.nv.cuinfo           --------------------------
	.section	.note.nv.cuinfo,"",@"SHT_NOTE"
	.sectionflags	@"SHF_NOTE_NV_CUINFO"
        /*0018*/ 	.short	0x0002
        /*001a*/ 	.short	0x0064
        /*001c*/ 	.short	0x0082
	.zero		2


//--------------------- .nv.info                  --------------------------
	.section	.nv.info,"",@"SHT_CUDA_INFO"
	.align	4


	//----- nvinfo : EIATTR_REGCOUNT
	.align		4
        /*0000*/ 	.byte	0x04, 0x2f
        /*0002*/ 	.short	(.L_3 - .L_2)
	.align		4
.L_2:
        /*0004*/ 	.word	index@(_Z22demo_queue_kernel_pushP12GpuMpscQueueIiEiPiS2_)
        /*0008*/ 	.word	0x00000018


	//----- nvinfo : EIATTR_FRAME_SIZE
	.align		4
.L_3:
        /*000c*/ 	.byte	0x04, 0x11
        /*000e*/ 	.short	(.L_5 - .L_4)
	.align		4
.L_4:
        /*0010*/ 	.word	index@(_Z22demo_queue_kernel_pushP12GpuMpscQueueIiEiPiS2_)
        /*0014*/ 	.word	0x00000008


	//----- nvinfo : EIATTR_REGCOUNT
	.align		4
.L_5:
        /*0018*/ 	.byte	0x04, 0x2f
        /*001a*/ 	.short	(.L_7 - .L_6)
	.align		4
.L_6:
        /*001c*/ 	.word	index@(_Z21demo_queue_kernel_popP12GpuMpscQueueIiEiPiS2_)
        /*0020*/ 	.word	0x00000019


	//----- nvinfo : EIATTR_FRAME_SIZE
	.align		4
.L_7:
        /*0024*/ 	.byte	0x04, 0x11
        /*0026*/ 	.short	(.L_9 - .L_8)
	.align		4
.L_8:
        /*0028*/ 	.word	index@(_Z21demo_queue_kernel_popP12GpuMpscQueueIiEiPiS2_)
        /*002c*/ 	.word	0x00000008


	//----- nvinfo : EIATTR_REGCOUNT
	.align		4
.L_9:
        /*0030*/ 	.byte	0x04, 0x2f
        /*0032*/ 	.short	(.L_11 - .L_10)
	.align		4
.L_10:
        /*0034*/ 	.word	index@(_Z17init_queue_kernelIiEvP12GpuMpscQueueIT_EP9QueueSlotIS1_Ej)
        /*0038*/ 	.word	0x0000000e


	//----- nvinfo : EIATTR_FRAME_SIZE
	.align		4
.L_11:
        /*003c*/ 	.byte	0x04, 0x11
        /*003e*/ 	.short	(.L_13 - .L_12)
	.align		4
.L_12:
        /*0040*/ 	.word	index@(_Z17init_queue_kernelIiEvP12GpuMpscQueueIT_EP9QueueSlotIS1_Ej)
        /*0044*/ 	.word	0x00000000


	//----- nvinfo : EIATTR_MIN_STACK_SIZE
	.align		4
.L_13:
        /*0048*/ 	.byte	0x04, 0x12
        /*004a*/ 	.short	(.L_15 - .L_14)
	.align		4
.L_14:
        /*004c*/ 	.word	index@(_Z17init_queue_kernelIiEvP12GpuMpscQueueIT_EP9QueueSlotIS1_Ej)
        /*0050*/ 	.word	0x00000000


	//----- nvinfo : EIATTR_MIN_STACK_SIZE
	.align		4
.L_15:
        /*0054*/ 	.byte	0x04, 0x12
        /*0056*/ 	.short	(.L_17 - .L_16)
	.align		4
.L_16:
        /*0058*/ 	.word	index@(_Z21demo_queue_kernel_popP12GpuMpscQueueIiEiPiS2_)
        /*005c*/ 	.word	0x00000008


	//----- nvinfo : EIATTR_MIN_STACK_SIZE
	.align		4
.L_17:
        /*0060*/ 	.byte	0x04, 0x12
        /*0062*/ 	.short	(.L_19 - .L_18)
	.align		4
.L_18:
        /*0064*/ 	.word	index@(_Z22demo_queue_kernel_pushP12GpuMpscQueueIiEiPiS2_)
        /*0068*/ 	.word	0x00000008
.L_19:


//--------------------- .nv.compat                --------------------------
	.section	.nv.compat,"",@"SHT_CUDA_COMPAT_INFO"
	.align	4
        /*0000*/ 	.byte	0x02, 0x09, 0x00, 0x00, 0x02, 0x02, 0x01, 0x00, 0x02, 0x05, 0x05, 0x00, 0x03, 0x07, 0x01, 0x01
        /*0010*/ 	.byte	0x02, 0x03, 0x00, 0x00, 0x02, 0x06, 0x01, 0x00, 0x04, 0x0b, 0x08, 0x00, 0x09, 0x00, 0x00, 0x00
        /*0020*/ 	.byte	0x00, 0x00, 0x00, 0x00


//--------------------- .nv.info._Z17init_queue_kernelIiEvP12GpuMpscQueueIT_EP9QueueSlotIS1_Ej --------------------------
	.section	.nv.info._Z17init_queue_kernelIiEvP12GpuMpscQueueIT_EP9QueueSlotIS1_Ej,"",@"SHT_CUDA_INFO"
	.sectionflags	@""
	.align	4


	//----- nvinfo : EIATTR_CUDA_API_VERSION
	.align		4
        /*0000*/ 	.byte	0x04, 0x37
        /*0002*/ 	.short	(.L_21 - .L_20)
.L_20:
        /*0004*/ 	.word	0x00000082


	//----- nvinfo : EIATTR_KPARAM_INFO
	.align		4
.L_21:
        /*0008*/ 	.byte	0x04, 0x17
        /*000a*/ 	.short	(.L_23 - .L_22)
.L_22:
        /*000c*/ 	.word	0x00000000
        /*0010*/ 	.short	0x0002
        /*0012*/ 	.short	0x0010
        /*0014*/ 	.byte	0x00, 0xf0, 0x11, 0x00


	//----- nvinfo : EIATTR_KPARAM_INFO
	.align		4
.L_23:
        /*0018*/ 	.byte	0x04, 0x17
        /*001a*/ 	.short	(.L_25 - .L_24)
.L_24:
        /*001c*/ 	.word	0x00000000
        /*0020*/ 	.short	0x0001
        /*0022*/ 	.short	0x0008
        /*0024*/ 	.byte	0x00, 0xf5, 0x21, 0x00


	//----- nvinfo : EIATTR_KPARAM_INFO
	.align		4
.L_25:
        /*0028*/ 	.byte	0x04, 0x17
        /*002a*/ 	.short	(.L_27 - .L_26)
.L_26:
        /*002c*/ 	.word	0x00000000
        /*0030*/ 	.short	0x0000
        /*0032*/ 	.short	0x0000
        /*0034*/ 	.byte	0x00, 0xf5, 0x21, 0x00


	//----- nvinfo : EIATTR_SPARSE_MMA_MASK
	.align		4
.L_27:
        /*0038*/ 	.byte	0x03, 0x50
        /*003a*/ 	.short	0x0000


	//----- nvinfo : EIATTR_MAXREG_COUNT
	.align		4
        /*003c*/ 	.byte	0x03, 0x1b
        /*003e*/ 	.short	0x00ff


	//----- nvinfo : EIATTR_NUM_BARRIERS
	.align		4
        /*0040*/ 	.byte	0x02, 0x4c
        /*0042*/ 	.byte	0x01
	.zero		1


	//----- nvinfo : EIATTR_MERCURY_ISA_VERSION
	.align		4
        /*0044*/ 	.byte	0x03, 0x5f
        /*0046*/ 	.short	0x0101


	//----- nvinfo : EIATTR_VRC_CTA_INIT_COUNT
	.align		4
        /*0048*/ 	.byte	0x02, 0x4a
	.zero		1
	.zero		1


	//----- nvinfo : EIATTR_EXIT_INSTR_OFFSETS
	.align		4
        /*004c*/ 	.byte	0x04, 0x1c
        /*004e*/ 	.short	(.L_29 - .L_28)


	//   ....[0]....
.L_28:
        /*0050*/ 	.word	0x00000110


	//   ....[1]....
        /*0054*/ 	.word	0x000001c0


	//----- nvinfo : EIATTR_CRS_STACK_SIZE
	.align		4
.L_29:
        /*0058*/ 	.byte	0x04, 0x1e
        /*005a*/ 	.short	(.L_31 - .L_30)
.L_30:
        /*005c*/ 	.word	0x00000000


	//----- nvinfo : EIATTR_CBANK_PARAM_SIZE
	.align		4
.L_31:
        /*0060*/ 	.byte	0x03, 0x19
        /*0062*/ 	.short	0x0014


	//----- nvinfo : EIATTR_PARAM_CBANK
	.align		4
        /*0064*/ 	.byte	0x04, 0x0a
        /*0066*/ 	.short	(.L_33 - .L_32)
	.align		4
.L_32:
        /*0068*/ 	.word	index@(.nv.constant0._Z17init_queue_kernelIiEvP12GpuMpscQueueIT_EP9QueueSlotIS1_Ej)
        /*006c*/ 	.short	0x0380
        /*006e*/ 	.short	0x0014


	//----- nvinfo : EIATTR_SW_WAR
	.align		4
.L_33:
        /*0070*/ 	.byte	0x04, 0x36
        /*0072*/ 	.short	(.L_35 - .L_34)
.L_34:
        /*0074*/ 	.word	0x00000008
.L_35:


//--------------------- .nv.info._Z21demo_queue_kernel_popP12GpuMpscQueueIiEiPiS2_ --------------------------
	.section	.nv.info._Z21demo_queue_kernel_popP12GpuMpscQueueIiEiPiS2_,"",@"SHT_CUDA_INFO"
	.sectionflags	@""
	.align	4


	//----- nvinfo : EIATTR_CUDA_API_VERSION
	.align		4
        /*0000*/ 	.byte	0x04, 0x37
        /*0002*/ 	.short	(.L_37 - .L_36)
.L_36:
        /*0004*/ 	.word	0x00000082


	//----- nvinfo : EIATTR_KPARAM_INFO
	.align		4
.L_37:
        /*0008*/ 	.byte	0x04, 0x17
        /*000a*/ 	.short	(.L_39 - .L_38)
.L_38:
        /*000c*/ 	.word	0x00000000
        /*0010*/ 	.short	0x0003
        /*0012*/ 	.short	0x0018
        /*0014*/ 	.byte	0x00, 0xf5, 0x21, 0x00


	//----- nvinfo : EIATTR_KPARAM_INFO
	.align		4
.L_39:
        /*0018*/ 	.byte	0x04, 0x17
        /*001a*/ 	.short	(.L_41 - .L_40)
.L_40:
        /*001c*/ 	.word	0x00000000
        /*0020*/ 	.short	0x0002
        /*0022*/ 	.short	0x0010
        /*0024*/ 	.byte	0x00, 0xf5, 0x21, 0x00


	//----- nvinfo : EIATTR_KPARAM_INFO
	.align		4
.L_41:
        /*0028*/ 	.byte	0x04, 0x17
        /*002a*/ 	.short	(.L_43 - .L_42)
.L_42:
        /*002c*/ 	.word	0x00000000
        /*0030*/ 	.short	0x0001
        /*0032*/ 	.short	0x0008
        /*0034*/ 	.byte	0x00, 0xf0, 0x11, 0x00


	//----- nvinfo : EIATTR_KPARAM_INFO
	.align		4
.L_43:
        /*0038*/ 	.byte	0x04, 0x17
        /*003a*/ 	.short	(.L_45 - .L_44)
.L_44:
        /*003c*/ 	.word	0x00000000
        /*0040*/ 	.short	0x0000
        /*0042*/ 	.short	0x0000
        /*0044*/ 	.byte	0x00, 0xf5, 0x21, 0x00


	//----- nvinfo : EIATTR_SPARSE_MMA_MASK
	.align		4
.L_45:
        /*0048*/ 	.byte	0x03, 0x50
        /*004a*/ 	.short	0x0000


	//----- nvinfo : EIATTR_MAXREG_COUNT
	.align		4
        /*004c*/ 	.byte	0x03, 0x1b
        /*004e*/ 	.short	0x00ff


	//----- nvinfo : EIATTR_EXTERNS
	.align		4
        /*0050*/ 	.byte	0x04, 0x0f
        /*0052*/ 	.short	(.L_47 - .L_46)


	//   ....[0]....
	.align		4
.L_46:
        /*0054*/ 	.word	index@(vprintf)


	//----- nvinfo : EIATTR_MERCURY_ISA_VERSION
	.align		4
.L_47:
        /*0058*/ 	.byte	0x03, 0x5f
        /*005a*/ 	.short	0x0101


	//----- nvinfo : EIATTR_VRC_CTA_INIT_COUNT
	.align		4
        /*005c*/ 	.byte	0x02, 0x4a
	.zero		1
	.zero		1


	//----- nvinfo : EIATTR_SYSCALL_OFFSETS
	.align		4
        /*0060*/ 	.byte	0x04, 0x46
        /*0062*/ 	.short	(.L_49 - .L_48)


	//   ....[0]....
.L_48:
        /*0064*/ 	.word	0x00000390


	//----- nvinfo : EIATTR_EXIT_INSTR_OFFSETS
	.align		4
.L_49:
        /*0068*/ 	.byte	0x04, 0x1c
        /*006a*/ 	.short	(.L_51 - .L_50)


	//   ....[0]....
.L_50:
        /*006c*/ 	.word	0x00000090


	//   ....[1]....
        /*0070*/ 	.word	0x00000440


	//----- nvinfo : EIATTR_CRS_STACK_SIZE
	.align		4
.L_51:
        /*0074*/ 	.byte	0x04, 0x1e
        /*0076*/ 	.short	(.L_53 - .L_52)
.L_52:
        /*0078*/ 	.word	0x00000000


	//----- nvinfo : EIATTR_CBANK_PARAM_SIZE
	.align		4
.L_53:
        /*007c*/ 	.byte	0x03, 0x19
        /*007e*/ 	.short	0x0020


	//----- nvinfo : EIATTR_PARAM_CBANK
	.align		4
        /*0080*/ 	.byte	0x04, 0x0a
        /*0082*/ 	.short	(.L_55 - .L_54)
	.align		4
.L_54:
        /*0084*/ 	.word	index@(.nv.constant0._Z21demo_queue_kernel_popP12GpuMpscQueueIiEiPiS2_)
        /*0088*/ 	.short	0x0380
        /*008a*/ 	.short	0x0020


	//----- nvinfo : EIATTR_SW_WAR
	.align		4
.L_55:
        /*008c*/ 	.byte	0x04, 0x36
        /*008e*/ 	.short	(.L_57 - .L_56)
.L_56:
        /*0090*/ 	.word	0x00000008
.L_57:


//--------------------- .nv.info._Z22demo_queue_kernel_pushP12GpuMpscQueueIiEiPiS2_ --------------------------
	.section	.nv.info._Z22demo_queue_kernel_pushP12GpuMpscQueueIiEiPiS2_,"",@"SHT_CUDA_INFO"
	.sectionflags	@""
	.align	4


	//----- nvinfo : EIATTR_CUDA_API_VERSION
	.align		4
        /*0000*/ 	.byte	0x04, 0x37
        /*0002*/ 	.short	(.L_59 - .L_58)
.L_58:
        /*0004*/ 	.word	0x00000082


	//----- nvinfo : EIATTR_KPARAM_INFO
	.align		4
.L_59:
        /*0008*/ 	.byte	0x04, 0x17
        /*000a*/ 	.short	(.L_61 - .L_60)
.L_60:
        /*000c*/ 	.word	0x00000000
        /*0010*/ 	.short	0x0003
        /*0012*/ 	.short	0x0018
        /*0014*/ 	.byte	0x00, 0xf5, 0x21, 0x00


	//----- nvinfo : EIATTR_KPARAM_INFO
	.align		4
.L_61:
        /*0018*/ 	.byte	0x04, 0x17
        /*001a*/ 	.short	(.L_63 - .L_62)
.L_62:
        /*001c*/ 	.word	0x00000000
        /*0020*/ 	.short	0x0002
        /*0022*/ 	.short	0x0010
        /*0024*/ 	.byte	0x00, 0xf5, 0x21, 0x00


	//----- nvinfo : EIATTR_KPARAM_INFO
	.align		4
.L_63:
        /*0028*/ 	.byte	0x04, 0x17
        /*002a*/ 	.short	(.L_65 - .L_64)
.L_64:
        /*002c*/ 	.word	0x00000000
        /*0030*/ 	.short	0x0001
        /*0032*/ 	.short	0x0008
        /*0034*/ 	.byte	0x00, 0xf0, 0x11, 0x00


	//----- nvinfo : EIATTR_KPARAM_INFO
	.align		4
.L_65:
        /*0038*/ 	.byte	0x04, 0x17
        /*003a*/ 	.short	(.L_67 - .L_66)
.L_66:
        /*003c*/ 	.word	0x00000000
        /*0040*/ 	.short	0x0000
        /*0042*/ 	.short	0x0000
        /*0044*/ 	.byte	0x00, 0xf5, 0x21, 0x00


	//----- nvinfo : EIATTR_SPARSE_MMA_MASK
	.align		4
.L_67:
        /*0048*/ 	.byte	0x03, 0x50
        /*004a*/ 	.short	0x0000


	//----- nvinfo : EIATTR_MAXREG_COUNT
	.align		4
        /*004c*/ 	.byte	0x03, 0x1b
        /*004e*/ 	.short	0x00ff


	//----- nvinfo : EIATTR_EXTERNS
	.align		4
        /*0050*/ 	.byte	0x04, 0x0f
        /*0052*/ 	.short	(.L_69 - .L_68)


	//   ....[0]....
	.align		4
.L_68:
        /*0054*/ 	.word	index@(vprintf)


	//----- nvinfo : EIATTR_MERCURY_ISA_VERSION
	.align		4
.L_69:
        /*0058*/ 	.byte	0x03, 0x5f
        /*005a*/ 	.short	0x0101


	//----- nvinfo : EIATTR_INT_WARP_WIDE_INSTR_OFFSETS
	.align		4
        /*005c*/ 	.byte	0x04, 0x31
        /*005e*/ 	.short	(.L_71 - .L_70)


	//   ....[0]....
.L_70:
        /*0060*/ 	.word	0x000000f0


	//   ....[1]....
        /*0064*/ 	.word	0x00000250


	//   ....[2]....
        /*0068*/ 	.word	0x00000260


	//   ....[3]....
        /*006c*/ 	.word	0x00000550


	//   ....[4]....
        /*0070*/ 	.word	0x00000660


	//   ....[5]....
        /*0074*/ 	.word	0x00000670


	//----- nvinfo : EIATTR_VRC_CTA_INIT_COUNT
	.align		4
.L_71:
        /*0078*/ 	.byte	0x02, 0x4a
	.zero		1
	.zero		1


	//----- nvinfo : EIATTR_SYSCALL_OFFSETS
	.align		4
        /*007c*/ 	.byte	0x04, 0x46
        /*007e*/ 	.short	(.L_73 - .L_72)


	//   ....[0]....
.L_72:
        /*0080*/ 	.word	0x00000970


	//----- nvinfo : EIATTR_EXIT_INSTR_OFFSETS
	.align		4
.L_73:
        /*0084*/ 	.byte	0x04, 0x1c
        /*0086*/ 	.short	(.L_75 - .L_74)


	//   ....[0]....
.L_74:
        /*0088*/ 	.word	0x000000c0


	//   ....[1]....
        /*008c*/ 	.word	0x00000980


	//----- nvinfo : EIATTR_CRS_STACK_SIZE
	.align		4
.L_75:
        /*0090*/ 	.byte	0x04, 0x1e
        /*0092*/ 	.short	(.L_77 - .L_76)
.L_76:
        /*0094*/ 	.word	0x00000000


	//----- nvinfo : EIATTR_CBANK_PARAM_SIZE
	.align		4
.L_77:
        /*0098*/ 	.byte	0x03, 0x19
        /*009a*/ 	.short	0x0020


	//----- nvinfo : EIATTR_PARAM_CBANK
	.align		4
        /*009c*/ 	.byte	0x04, 0x0a
        /*009e*/ 	.short	(.L_79 - .L_78)
	.align		4
.L_78:
        /*00a0*/ 	.word	index@(.nv.constant0._Z22demo_queue_kernel_pushP12GpuMpscQueueIiEiPiS2_)
        /*00a4*/ 	.short	0x0380
        /*00a6*/ 	.short	0x0020


	//----- nvinfo : EIATTR_SW_WAR
	.align		4
.L_79:
        /*00a8*/ 	.byte	0x04, 0x36
        /*00aa*/ 	.short	(.L_81 - .L_80)
.L_80:
        /*00ac*/ 	.word	0x00000008
.L_81:


//--------------------- .nv.callgraph             --------------------------
	.section	.nv.callgraph,"",@"SHT_CUDA_CALLGRAPH"
	.align	4
	.sectionentsize	8
	.align		4
        /*0000*/ 	.word	0x00000000
	.align		4
        /*0004*/ 	.word	0xffffffff
	.align		4
        /*0008*/ 	.word	index@(_Z21demo_queue_kernel_popP12GpuMpscQueueIiEiPiS2_)
	.align		4
        /*000c*/ 	.word	index@(vprintf)
	.align		4
        /*0010*/ 	.word	index@(_Z22demo_queue_kernel_pushP12GpuMpscQueueIiEiPiS2_)
	.align		4
        /*0014*/ 	.word	index@(vprintf)
	.align		4
        /*0018*/ 	.word	0x00000000
	.align		4
        /*001c*/ 	.word	0xfffffffe
	.align		4
        /*0020*/ 	.word	0x00000000
	.align		4
        /*0024*/ 	.word	0xfffffffd
	.align		4
        /*0028*/ 	.word	0x00000000
	.align		4
        /*002c*/ 	.word	0xfffffffc


//--------------------- .nv.constant4             --------------------------
	.section	.nv.constant4,"a",@progbits
	.align	8
	.align		8
.nv.constant4:
        /*0000*/ 	.dword	$str
	.align		8
        /*0008*/ 	.dword	$str$1
	.align		8
        /*0010*/ 	.dword	vprintf


//--------------------- .text._Z17init_queue_kernelIiEvP12GpuMpscQueueIT_EP9QueueSlotIS1_Ej --------------------------
	.section	.text._Z17init_queue_kernelIiEvP12GpuMpscQueueIT_EP9QueueSlotIS1_Ej,"ax",@progbits
	.align	128
        .global         _Z17init_queue_kernelIiEvP12GpuMpscQueueIT_EP9QueueSlotIS1_Ej
        .type           _Z17init_queue_kernelIiEvP12GpuMpscQueueIT_EP9QueueSlotIS1_Ej,@function
        .size           _Z17init_queue_kernelIiEvP12GpuMpscQueueIT_EP9QueueSlotIS1_Ej,(.L_x_22 - _Z17init_queue_kernelIiEvP12GpuMpscQueueIT_EP9QueueSlotIS1_Ej)
        .other          _Z17init_queue_kernelIiEvP12GpuMpscQueueIT_EP9QueueSlotIS1_Ej,@"STO_CUDA_ENTRY STV_DEFAULT"
_Z17init_queue_kernelIiEvP12GpuMpscQueueIT_EP9QueueSlotIS1_Ej:
.text._Z17init_queue_kernelIiEvP12GpuMpscQueueIT_EP9QueueSlotIS1_Ej:
[----:B------:R-:W-:Y:S01]  /*0000*/  LDC R1, c[0x0][0x37c] ;  /* 0x0000df00ff017b82 */ /* 0x000fe20000000800 */
[----:B------:R-:W0:Y:S07]  /*0010*/  S2R R9, SR_TID.X ;  /* 0x0000000000097919 */ /* 0x000e2e0000002100 */
[----:B------:R-:W0:Y:S01]  /*0020*/  S2UR UR6, SR_CTAID.X ;  /* 0x00000000000679c3 */ /* 0x000e220000002500 */
[----:B------:R-:W1:Y:S07]  /*0030*/  LDCU.64 UR4, c[0x0][0x358] ;  /* 0x00006b00ff0477ac */ /* 0x000e6e0008000a00 */
[----:B------:R-:W2:Y:S08]  /*0040*/  LDC R10, c[0x0][0x390] ;  /* 0x0000e400ff0a7b82 */ /* 0x000eb00000000800 */
[----:B------:R-:W3:Y:S01]  /*0050*/  LDC R0, c[0x0][0x360] ;  /* 0x0000d800ff007b82 */ /* 0x000ee20000000800 */
[----:B0-----:R-:W-:Y:S01]  /*0060*/  LOP3.LUT P0, RZ, R9, UR6, RZ, 0xfc, !PT ;  /* 0x0000000609ff7c12 */ /* 0x001fe2000f80fcff */
[----:B---3--:R-:W-:-:S12]  /*0070*/  IMAD R9, R0, UR6, R9 ;  /* 0x0000000600097c24 */ /* 0x008fd8000f8e0209 */
[----:B------:R-:W1:Y:S01]  /*0080*/  @!P0 LDC.64 R2, c[0x0][0x380] ;  /* 0x0000e000ff028b82 */ /* 0x000e620000000a00 */
[----:B--2---:R-:W-:Y:S01]  /*0090*/  @!P0 VIADD R11, R10, 0xffffffff ;  /* 0xffffffff0a0b8836 */ /* 0x004fe20000000000 */
[----:B------:R-:W-:-:S06]  /*00a0*/  ISETP.GE.U32.AND P1, PT, R9, R10, PT ;  /* 0x0000000a0900720c */ /* 0x000fcc0003f26070 */
[----:B------:R-:W0:Y:S01]  /*00b0*/  @!P0 LDC.64 R4, c[0x0][0x388] ;  /* 0x0000e200ff048b82 */ /* 0x000e220000000a00 */
[----:B-1----:R1:W-:Y:S04]  /*00c0*/  @!P0 STG.E.64 desc[UR4][R2.64+0x10], RZ ;  /* 0x000010ff02008986 */ /* 0x0023e8000c101b04 */
[----:B------:R1:W-:Y:S04]  /*00d0*/  @!P0 STG.E.64 desc[UR4][R2.64+0x18], RZ ;  /* 0x000018ff02008986 */ /* 0x0003e8000c101b04 */
[----:B0-----:R1:W-:Y:S04]  /*00e0*/  @!P0 STG.E.64 desc[UR4][R2.64], R4 ;  /* 0x0000000402008986 */ /* 0x0013e8000c101b04 */
[----:B------:R1:W-:Y:S01]  /*00f0*/  @!P0 STG.E.64 desc[UR4][R2.64+0x8], R10 ;  /* 0x0000080a02008986 */ /* 0x0003e2000c101b04 */
[----:B------:R-:W-:Y:S06]  /*0100*/  BAR.SYNC.DEFER_BLOCKING 0x0 ;  /* 0x0000000000007b1d */ /* 0x000fec0000010000 */
[----:B------:R-:W-:Y:S05]  /*0110*/  @P1 EXIT ;  /* 0x000000000000194d */ /* 0x000fea0003800000 */
[----:B------:R-:W0:Y:S01]  /*0120*/  LDC.64 R6, c[0x0][0x388] ;  /* 0x0000e200ff067b82 */ /* 0x000e220000000a00 */
[----:B------:R-:W2:Y:S02]  /*0130*/  LDCU UR6, c[0x0][0x370] ;  /* 0x00006e00ff0677ac */ /* 0x000ea40008000800 */
[----:B--2---:R-:W-:-:S07]  /*0140*/  IMAD R0, R0, UR6, RZ ;  /* 0x0000000600007c24 */ /* 0x004fce000f8e02ff */
.L_x_0:
[----:B-1----:R-:W-:Y:S02]  /*0150*/  HFMA2 R3, -RZ, RZ, 0, 0 ;  /* 0x00000000ff037431 */ /* 0x002fe400000001ff */
[----:B0-----:R-:W-:-:S04]  /*0160*/  IMAD.WIDE.U32 R4, R9, 0x10, R6 ;  /* 0x0000001009047825 */ /* 0x001fc800078e0006 */
[----:B------:R-:W-:Y:S01]  /*0170*/  IMAD.MOV.U32 R2, RZ, RZ, R9 ;  /* 0x000000ffff027224 */ /* 0x000fe200078e0009 */
[----:B------:R-:W-:-:S04]  /*0180*/  IADD3 R9, PT, PT, R0, R9, RZ ;  /* 0x0000000900097210 */ /* 0x000fc80007ffe0ff */
[----:B------:R2:W-:Y:S01]  /*0190*/  STG.E.64 desc[UR4][R4.64], R2 ;  /* 0x0000000204007986 */ /* 0x0005e2000c101b04 */
[----:B------:R-:W-:-:S13]  /*01a0*/  ISETP.GE.U32.AND P0, PT, R9, R10, PT ;  /* 0x0000000a0900720c */ /* 0x000fda0003f06070 */
[----:B--2---:R-:W-:Y:S05]  /*01b0*/  @!P0 BRA `(.L_x_0) ;  /* 0xfffffffc00e48947 */ /* 0x004fea000383ffff */
[----:B------:R-:W-:Y:S05]  /*01c0*/  EXIT ;  /* 0x000000000000794d */ /* 0x000fea0003800000 */
.L_x_1:
[----:B------:R-:W-:-:S00]  /*01d0*/  BRA `(.L_x_1) ;  /* 0xfffffffc00fc7947 */ /* 0x000fc0000383ffff */
[----:B------:R-:W-:-:S00]  /*01e0*/  NOP ;  /* 0x0000000000007918 */ /* 0x000fc00000000000 */
        /* <DEDUP_REMOVED lines=9> */
.L_x_22:


//--------------------- .text._Z21demo_queue_kernel_popP12GpuMpscQueueIiEiPiS2_ --------------------------
	.section	.text._Z21demo_queue_kernel_popP12GpuMpscQueueIiEiPiS2_,"ax",@progbits
	.align	128
        .global         _Z21demo_queue_kernel_popP12GpuMpscQueueIiEiPiS2_
        .type           _Z21demo_queue_kernel_popP12GpuMpscQueueIiEiPiS2_,@function
        .size           _Z21demo_queue_kernel_popP12GpuMpscQueueIiEiPiS2_,(.L_x_23 - _Z21demo_queue_kernel_popP12GpuMpscQueueIiEiPiS2_)
        .other          _Z21demo_queue_kernel_popP12GpuMpscQueueIiEiPiS2_,@"STO_CUDA_ENTRY STV_DEFAULT"
_Z21demo_queue_kernel_popP12GpuMpscQueueIiEiPiS2_:
.text._Z21demo_queue_kernel_popP12GpuMpscQueueIiEiPiS2_:
[----:B------:R-:W0:Y:S01]  /*0000*/  LDC R1, c[0x0][0x37c] ;  /* 0x0000df00ff017b82 */ /* 0x000e220000000800 */
[----:B------:R-:W1:Y:S07]  /*0010*/  S2R R0, SR_TID.X ;  /* 0x0000000000007919 */ /* 0x000e6e0000002100 */
[----:B------:R-:W1:Y:S01]  /*0020*/  S2UR UR6, SR_CTAID.X ;  /* 0x00000000000679c3 */ /* 0x000e620000002500 */
[----:B------:R-:W2:Y:S01]  /*0030*/  LDCU UR4, c[0x0][0x2f8] ;  /* 0x00005f00ff0477ac */ /* 0x000ea20008000800 */
[----:B0-----:R-:W-:Y:S01]  /*0040*/  VIADD R1, R1, 0xfffffff8 ;  /* 0xfffffff801017836 */ /* 0x001fe20000000000 */
[----:B------:R-:W0:Y:S04]  /*0050*/  LDCU UR5, c[0x0][0x2fc] ;  /* 0x00005f80ff0577ac */ /* 0x000e280008000800 */
[----:B--2---:R-:W-:-:S05]  /*0060*/  IADD3 R18, P1, PT, R1, UR4, RZ ;  /* 0x0000000401127c10 */ /* 0x004fca000ff3e0ff */
[----:B0-----:R-:W-:Y:S01]  /*0070*/  IMAD.X R17, RZ, RZ, UR5, P1 ;  /* 0x00000005ff117e24 */ /* 0x001fe200088e06ff */
[----:B-1----:R-:W-:-:S13]  /*0080*/  LOP3.LUT P0, RZ, R0, UR6, RZ, 0xfc, !PT ;  /* 0x0000000600ff7c12 */ /* 0x002fda000f80fcff */
[----:B------:R-:W-:Y:S05]  /*0090*/  @P0 EXIT ;  /* 0x000000000000094d */ /* 0x000fea0003800000 */
[----:B------:R-:W0:Y:S01]  /*00a0*/  LDCU UR4, c[0x0][0x388] ;  /* 0x00007100ff0477ac */ /* 0x000e220008000800 */
[----:B------:R-:W-:Y:S01]  /*00b0*/  IMAD.MOV.U32 R19, RZ, RZ, RZ ;  /* 0x000000ffff137224 */ /* 0x000fe200078e00ff */
[----:B------:R-:W1:Y:S01]  /*00c0*/  LDCU.64 UR36, c[0x0][0x358] ;  /* 0x00006b00ff2477ac */ /* 0x000e620008000a00 */
[----:B0-----:R-:W-:-:S09]  /*00d0*/  UISETP.GE.AND UP0, UPT, UR4, 0x1, UPT ;  /* 0x000000010400788c */ /* 0x001fd2000bf06270 */
[----:B-1----:R-:W-:Y:S05]  /*00e0*/  BRA.U !UP0, `(.L_x_2) ;  /* 0x0000000108cc7547 */ /* 0x002fea000b800000 */
[----:B------:R-:W-:Y:S01]  /*00f0*/  HFMA2 R16, -RZ, RZ, 0, 0 ;  /* 0x00000000ff107431 */ /* 0x000fe200000001ff */
[----:B------:R-:W-:Y:S01]  /*0100*/  BSSY.RECONVERGENT B7, `(.L_x_2) ;  /* 0x0000031000077945 */ /* 0x000fe20003800200 */
[----:B------:R-:W-:Y:S01]  /*0110*/  IMAD.MOV.U32 R19, RZ, RZ, RZ ;  /* 0x000000ffff137224 */ /* 0x000fe200078e00ff */
[----:B------:R-:W0:Y:S06]  /*0120*/  LDCU UR38, c[0x0][0x388] ;  /* 0x00007100ff2677ac */ /* 0x000e2c0008000800 */
.L_x_6:
[----:B-1----:R-:W1:Y:S02]  /*0130*/  LDC.64 R8, c[0x0][0x380] ;  /* 0x0000e000ff087b82 */ /* 0x002e640000000a00 */
[----:B-1----:R-:W2:Y:S04]  /*0140*/  LDG.E R5, desc[UR36][R8.64+0xc] ;  /* 0x00000c2408057981 */ /* 0x002ea8000c1e1900 */
[----:B------:R-:W2:Y:S04]  /*0150*/  LDG.E.64 R2, desc[UR36][R8.64+0x10] ;  /* 0x0000102408027981 */ /* 0x000ea8000c1e1b00 */
[----:B------:R-:W3:Y:S01]  /*0160*/  LDG.E.64 R10, desc[UR36][R8.64] ;  /* 0x00000024080a7981 */ /* 0x000ee2000c1e1b00 */
[----:B--2---:R-:W-:-:S05]  /*0170*/  LOP3.LUT R5, R5, R2, RZ, 0xc0, !PT ;  /* 0x0000000205057212 */ /* 0x004fca00078ec0ff */
[----:B---3--:R-:W-:-:S05]  /*0180*/  IMAD.WIDE.U32 R10, R5, 0x10, R10 ;  /* 0x00000010050a7825 */ /* 0x008fca00078e000a */
[----:B------:R-:W2:Y:S01]  /*0190*/  LD.E.64 R12, desc[UR36][R10.64] ;  /* 0x000000240a0c7980 */ /* 0x000ea2000c101b00 */
[----:B------:R-:W-:Y:S01]  /*01a0*/  IADD3 R5, P0, PT, R2, 0x1, RZ ;  /* 0x0000000102057810 */ /* 0x000fe20007f1e0ff */
[----:B------:R-:W-:Y:S04]  /*01b0*/  BSSY.RECONVERGENT B6, `(.L_x_3) ;  /* 0x0000023000067945 */ /* 0x000fe80003800200 */
[----:B------:R-:W-:Y:S01]  /*01c0*/  IMAD.X R7, RZ, RZ, R3, P0 ;  /* 0x000000ffff077224 */ /* 0x000fe200000e0603 */
[----:B--2---:R-:W-:-:S04]  /*01d0*/  ISETP.NE.U32.AND P0, PT, R12, R5, PT ;  /* 0x000000050c00720c */ /* 0x004fc80003f05070 */
[----:B------:R-:W-:-:S13]  /*01e0*/  ISETP.NE.AND.EX P0, PT, R13, R7, PT, P0 ;  /* 0x000000070d00720c */ /* 0x000fda0003f05300 */
[----:B------:R-:W-:Y:S05]  /*01f0*/  @P0 BRA `(.L_x_4) ;  /* 0x0000000000780947 */ /* 0x000fea0003800000 */
[----:B------:R-:W2:Y:S01]  /*0200*/  LD.E R22, desc[UR36][R10.64+0x8] ;  /* 0x000008240a167980 */ /* 0x000ea2000c101900 */
[----:B------:R-:W-:Y:S01]  /*0210*/  @!PT LDS RZ, [RZ] ;  /* 0x00000000fffff984 */ /* 0x000fe20000000800 */
[----:B------:R-:W-:Y:S01]  /*0220*/  @!PT LDS RZ, [RZ] ;  /* 0x00000000fffff984 */ /* 0x000fe20000000800 */
[----:B------:R-:W-:Y:S01]  /*0230*/  @!PT LDS RZ, [RZ] ;  /* 0x00000000fffff984 */ /* 0x000fe20000000800 */
[----:B------:R-:W-:Y:S01]  /*0240*/  @!PT LDS RZ, [RZ] ;  /* 0x00000000fffff984 */ /* 0x000fe20000000800 */
[----:B------:R-:W-:-:S00]  /*0250*/  MEMBAR.ALL.CTA ;  /* 0x0000000000007992 */ /* 0x000fc00000008000 */
[----:B------:R-:W-:Y:S06]  /*0260*/  MEMBAR.SC.GPU ;  /* 0x0000000000007992 */ /* 0x000fec0000002000 */
[----:B------:R-:W-:-:S00]  /*0270*/  ERRBAR ;  /* 0x00000000000079ab */ /* 0x000fc00000000000 */
[----:B------:R-:W-:Y:S06]  /*0280*/  CGAERRBAR ;  /* 0x00000000000075ab */ /* 0x000fec0000000000 */
[----:B------:R-:W-:Y:S04]  /*0290*/  CCTL.IVALL ;  /* 0x00000000ff00798f */ /* 0x000fe80002000000 */
[----:B------:R-:W3:Y:S01]  /*02a0*/  LDG.E R15, desc[UR36][R8.64+0x8] ;  /* 0x00000824080f7981 */ /* 0x000ee2000c1e1900 */
[----:B------:R-:W1:Y:S01]  /*02b0*/  LDCU.64 UR4, c[0x4][0x8] ;  /* 0x01000100ff0477ac */ /* 0x000e620008000a00 */
[----:B------:R-:W-:Y:S01]  /*02c0*/  IADD3 R16, PT, PT, R16, 0x1, RZ ;  /* 0x0000000110107810 */ /* 0x000fe20007ffe0ff */
[----:B------:R-:W-:-:S02]  /*02d0*/  IMAD.MOV.U32 R6, RZ, RZ, R18 ;  /* 0x000000ffff067224 */ /* 0x000fc400078e0012 */
[----:B------:R-:W-:Y:S02]  /*02e0*/  IMAD.MOV.U32 R7, RZ, RZ, R17 ;  /* 0x000000ffff077224 */ /* 0x000fe400078e0011 */
[----:B-1----:R-:W-:Y:S02]  /*02f0*/  IMAD.U32 R4, RZ, RZ, UR4 ;  /* 0x00000004ff047e24 */ /* 0x002fe4000f8e00ff */
[----:B------:R-:W-:Y:S01]  /*0300*/  IMAD.U32 R5, RZ, RZ, UR5 ;  /* 0x00000005ff057e24 */ /* 0x000fe2000f8e00ff */
[----:B---3--:R-:W-:Y:S02]  /*0310*/  IADD3 R14, P0, PT, R2, R15, RZ ;  /* 0x0000000f020e7210 */ /* 0x008fe40007f1e0ff */
[----:B------:R-:W-:Y:S02]  /*0320*/  MOV R2, 0x10 ;  /* 0x0000001000027802 */ /* 0x000fe40000000f00 */
[----:B------:R-:W-:-:S04]  /*0330*/  IADD3.X R15, PT, PT, RZ, R3, RZ, P0, !PT ;  /* 0x00000003ff0f7210 */ /* 0x000fc800007fe4ff */
[----:B------:R-:W1:Y:S01]  /*0340*/  LDC.64 R2, c[0x4][R2] ;  /* 0x0100000002027b82 */ /* 0x000e620000000a00 */
[----:B------:R3:W-:Y:S04]  /*0350*/  ST.E.64 desc[UR36][R10.64], R14 ;  /* 0x0000000e0a007985 */ /* 0x0007e8000c101b24 */
[----:B------:R3:W-:Y:S04]  /*0360*/  STG.E.64 desc[UR36][R8.64+0x10], R12 ;  /* 0x0000100c08007986 */ /* 0x0007e8000c101b24 */
[----:B--2---:R3:W-:Y:S02]  /*0370*/  STL [R1], R22 ;  /* 0x0000001601007387 */ /* 0x0047e40000100800 */
[----:B------:R-:W-:-:S07]  /*0380*/  LEPC R20, `(.L_x_5) ;  /* 0x000000001014794e */ /* 0x000fce0000000000 */
[----:B01-3--:R-:W-:Y:S05]  /*0390*/  CALL.ABS.NOINC R2 ;  /* 0x0000000002007343 */ /* 0x00bfea0003c00000 */
.L_x_5:
[----:B------:R-:W0:Y:S02]  /*03a0*/  LDC.64 R2, c[0x0][0x390] ;  /* 0x0000e400ff027b82 */ /* 0x000e240000000a00 */
[C---:B0-----:R-:W-:Y:S01]  /*03b0*/  IMAD.WIDE R2, R19.reuse, 0x4, R2 ;  /* 0x0000000413027825 */ /* 0x041fe200078e0202 */
[----:B------:R-:W-:-:S04]  /*03c0*/  IADD3 R19, PT, PT, R19, 0x1, RZ ;  /* 0x0000000113137810 */ /* 0x000fc80007ffe0ff */
[----:B------:R1:W-:Y:S03]  /*03d0*/  STG.E desc[UR36][R2.64], R22 ;  /* 0x0000001602007986 */ /* 0x0003e6000c101924 */
.L_x_4:
[----:B0-----:R-:W-:Y:S05]  /*03e0*/  BSYNC.RECONVERGENT B6 ;  /* 0x0000000000067941 */ /* 0x001fea0003800200 */
.L_x_3:
[----:B------:R-:W-:-:S13]  /*03f0*/  ISETP.GE.AND P0, PT, R16, UR38, PT ;  /* 0x0000002610007c0c */ /* 0x000fda000bf06270 */
[----:B------:R-:W-:Y:S05]  /*0400*/  @!P0 BRA `(.L_x_6) ;  /* 0xfffffffc00488947 */ /* 0x000fea000383ffff */
[----:B------:R-:W-:Y:S05]  /*0410*/  BSYNC.RECONVERGENT B7 ;  /* 0x0000000000077941 */ /* 0x000fea0003800200 */
.L_x_2:
[----:B-1----:R-:W0:Y:S02]  /*0420*/  LDC.64 R2, c[0x0][0x398] ;  /* 0x0000e600ff027b82 */ /* 0x002e240000000a00 */
[----:B0-----:R-:W-:Y:S01]  /*0430*/  STG.E desc[UR36][R2.64], R19 ;  /* 0x0000001302007986 */ /* 0x001fe2000c101924 */
[----:B------:R-:W-:Y:S05]  /*0440*/  EXIT ;  /* 0x000000000000794d */ /* 0x000fea0003800000 */
.L_x_7:
        /* <DEDUP_REMOVED lines=11> */
.L_x_23:


//--------------------- .text._Z22demo_queue_kernel_pushP12GpuMpscQueueIiEiPiS2_ --------------------------
	.section	.text._Z22demo_queue_kernel_pushP12GpuMpscQueueIiEiPiS2_,"ax",@progbits
	.align	128
        .global         _Z22demo_queue_kernel_pushP12GpuMpscQueueIiEiPiS2_
        .type           _Z22demo_queue_kernel_pushP12GpuMpscQueueIiEiPiS2_,@function
        .size           _Z22demo_queue_kernel_pushP12GpuMpscQueueIiEiPiS2_,(.L_x_24 - _Z22demo_queue_kernel_pushP12GpuMpscQueueIiEiPiS2_)
        .other          _Z22demo_queue_kernel_pushP12GpuMpscQueueIiEiPiS2_,@"STO_CUDA_ENTRY STV_DEFAULT"
_Z22demo_queue_kernel_pushP12GpuMpscQueueIiEiPiS2_:
.text._Z22demo_queue_kernel_pushP12GpuMpscQueueIiEiPiS2_:
[----:B------:R-:W0:Y:S01]  /*0000*/  LDC R1, c[0x0][0x37c] ;  /* 0x0000df00ff017b82 */ /* 0x000e220000000800 */
[----:B------:R-:W1:Y:S01]  /*0010*/  S2R R3, SR_TID.X ;  /* 0x0000000000037919 */ /* 0x000e620000002100 */
[----:B------:R-:W2:Y:S06]  /*0020*/  LDCU UR5, c[0x0][0x2fc] ;  /* 0x00005f80ff0577ac */ /* 0x000eac0008000800 */
[----:B------:R-:W1:Y:S01]  /*0030*/  S2UR UR6, SR_CTAID.X ;  /* 0x00000000000679c3 */ /* 0x000e620000002500 */
[----:B0-----:R-:W-:Y:S01]  /*0040*/  VIADD R1, R1, 0xfffffff8 ;  /* 0xfffffff801017836 */ /* 0x001fe20000000000 */
[----:B------:R-:W0:Y:S01]  /*0050*/  LDCU UR7, c[0x0][0x388] ;  /* 0x00007100ff0777ac */ /* 0x000e220008000800 */
[----:B------:R-:W3:Y:S05]  /*0060*/  LDCU UR4, c[0x0][0x2f8] ;  /* 0x00005f00ff0477ac */ /* 0x000eea0008000800 */
[----:B------:R-:W1:Y:S01]  /*0070*/  LDC R0, c[0x0][0x360] ;  /* 0x0000d800ff007b82 */ /* 0x000e620000000800 */
[----:B---3--:R-:W-:-:S05]  /*0080*/  IADD3 R6, P1, PT, R1, UR4, RZ ;  /* 0x0000000401067c10 */ /* 0x008fca000ff3e0ff */
[----:B--2---:R-:W-:Y:S02]  /*0090*/  IMAD.X R7, RZ, RZ, UR5, P1 ;  /* 0x00000005ff077e24 */ /* 0x004fe400088e06ff */
[----:B-1----:R-:W-:-:S05]  /*00a0*/  IMAD R0, R0, UR6, R3 ;  /* 0x0000000600007c24 */ /* 0x002fca000f8e0203 */
[----:B0-----:R-:W-:-:S13]  /*00b0*/  ISETP.GE.AND P0, PT, R0, UR7, PT ;  /* 0x0000000700007c0c */ /* 0x001fda000bf06270 */
[----:B------:R-:W-:Y:S05]  /*00c0*/  @P0 EXIT ;  /* 0x000000000000094d */ /* 0x000fea0003800000 */
[----:B------:R-:W0:Y:S01]  /*00d0*/  S2R R2, SR_LANEID ;  /* 0x0000000000027919 */ /* 0x000e220000000000 */
[----:B------:R-:W1:Y:S01]  /*00e0*/  LDCU.64 UR8, c[0x0][0x380] ;  /* 0x00007000ff0877ac */ /* 0x000e620008000a00 */
[----:B------:R-:W-:Y:S01]  /*00f0*/  VOTEU.ANY UR10, UPT, PT ;  /* 0x00000000000a7886 */ /* 0x000fe200038e0100 */
[----:B------:R-:W2:Y:S01]  /*0100*/  LDCU.64 UR36, c[0x0][0x358] ;  /* 0x00006b00ff2477ac */ /* 0x000ea20008000a00 */
[----:B------:R-:W0:Y:S01]  /*0110*/  FLO.U32 R17, UR10 ;  /* 0x0000000a00117d00 */ /* 0x000e2200080e0000 */
[----:B------:R-:W-:Y:S01]  /*0120*/  UPOPC UR6, UR10 ;  /* 0x0000000a000672bf */ /* 0x000fe20008000000 */
[----:B------:R-:W-:-:S03]  /*0130*/  UMOV UR4, URZ ;  /* 0x000000ff00047c82 */ /* 0x000fc60008000000 */
[----:B------:R-:W-:-:S04]  /*0140*/  UIMAD.WIDE.U32 UR6, UR6, 0x1, URZ ;  /* 0x00000001060678a5 */ /* 0x000fc8000f8e00ff */
[----:B------:R-:W-:Y:S02]  /*0150*/  UIADD3 UR4, UPT, UPT, UR7, UR4, URZ ;  /* 0x0000000407047290 */ /* 0x000fe4000fffe0ff */
[----:B-1----:R-:W-:Y:S01]  /*0160*/  UIADD3 UR5, UP0, UPT, UR8, 0x18, URZ ;  /* 0x0000001808057890 */ /* 0x002fe2000ff1e0ff */
[----:B------:R-:W-:Y:S02]  /*0170*/  IMAD.U32 R15, RZ, RZ, UR7 ;  /* 0x00000007ff0f7e24 */ /* 0x000fe4000f8e00ff */
[----:B------:R-:W-:Y:S01]  /*0180*/  IMAD.U32 R14, RZ, RZ, UR6 ;  /* 0x00000006ff0e7e24 */ /* 0x000fe2000f8e00ff */
[----:B------:R-:W-:Y:S01]  /*0190*/  UIADD3.X UR8, UPT, UPT, URZ, UR9, URZ, UP0, !UPT ;  /* 0x00000009ff087290 */ /* 0x000fe200087fe4ff */
[----:B------:R-:W-:-:S05]  /*01a0*/  IMAD.U32 R15, RZ, RZ, UR4 ;  /* 0x00000004ff0f7e24 */ /* 0x000fca000f8e00ff */
[----:B------:R-:W-:Y:S01]  /*01b0*/  IMAD.U32 R3, RZ, RZ, UR8 ;  /* 0x00000008ff037e24 */ /* 0x000fe2000f8e00ff */
[----:B0-----:R-:W-:Y:S01]  /*01c0*/  ISETP.EQ.U32.AND P0, PT, R17, R2, PT ;  /* 0x000000021100720c */ /* 0x001fe20003f02070 */
[----:B------:R-:W-:Y:S01]  /*01d0*/  IMAD.U32 R2, RZ, RZ, UR5 ;  /* 0x00000005ff027e24 */ /* 0x000fe2000f8e00ff */
[----:B------:R-:W0:Y:S11]  /*01e0*/  LDC.64 R10, c[0x0][0x380] ;  /* 0x0000e000ff0a7b82 */ /* 0x000e360000000a00 */
[----:B--2---:R-:W2:Y:S04]  /*01f0*/  @P0 ATOMG.E.ADD.64.STRONG.GPU PT, R14, desc[UR36][R2.64], R14 ;  /* 0x8000000e020e09a8 */ /* 0x004ea800081ef524 */
[----:B0-----:R-:W3:Y:S04]  /*0200*/  LDG.E R13, desc[UR36][R10.64+0xc] ;  /* 0x00000c240a0d7981 */ /* 0x001ee8000c1e1900 */
[----:B------:R-:W4:Y:S01]  /*0210*/  LDG.E.64 R8, desc[UR36][R10.64] ;  /* 0x000000240a087981 */ /* 0x000f22000c1e1b00 */
[----:B------:R-:W0:Y:S02]  /*0220*/  S2R R12, SR_LTMASK ;  /* 0x00000000000c7919 */ /* 0x000e240000003900 */
[----:B0-----:R-:W-:-:S04]  /*0230*/  LOP3.LUT R16, R12, UR10, RZ, 0xc0, !PT ;  /* 0x0000000a0c107c12 */ /* 0x001fc8000f8ec0ff */
[----:B------:R-:W0:Y:S01]  /*0240*/  POPC R19, R16 ;  /* 0x0000001000137309 */ /* 0x000e220000000000 */
[----:B--2---:R-:W-:Y:S04]  /*0250*/  SHFL.IDX PT, R4, R14, R17, 0x1f ;  /* 0x00001f110e047589 */ /* 0x004fe800000e0000 */
[----:B------:R-:W0:Y:S02]  /*0260*/  SHFL.IDX PT, R5, R15, R17, 0x1f ;  /* 0x00001f110f057589 */ /* 0x000e2400000e0000 */
[----:B0-----:R-:W-:-:S03]  /*0270*/  IMAD.WIDE.U32 R4, R19, 0x1, R4 ;  /* 0x0000000113047825 */ /* 0x001fc600078e0004 */
[----:B---3--:R-:W-:-:S05]  /*0280*/  LOP3.LUT R13, R13, R4, RZ, 0xc0, !PT ;  /* 0x000000040d0d7212 */ /* 0x008fca00078ec0ff */
[----:B----4-:R-:W-:-:S05]  /*0290*/  IMAD.WIDE.U32 R8, R13, 0x10, R8 ;  /* 0x000000100d087825 */ /* 0x010fca00078e0008 */
[----:B------:R-:W2:Y:S01]  /*02a0*/  LD.E.64 R12, desc[UR36][R8.64] ;  /* 0x00000024080c7980 */ /* 0x000ea2000c101b00 */
[----:B------:R-:W-:Y:S01]  /*02b0*/  UMOV UR4, URZ ;  /* 0x000000ff00047c82 */ /* 0x000fe20008000000 */
[----:B------:R-:W-:Y:S01]  /*02c0*/  BSSY B0, `(.L_x_8) ;  /* 0x0000063000007945 */ /* 0x000fe20003800000 */
[----:B------:R-:W-:Y:S01]  /*02d0*/  VIADD R19, R5, UR4 ;  /* 0x0000000405137c36 */ /* 0x000fe20008000000 */
[----:B--2---:R-:W-:-:S05]  /*02e0*/  IADD3 R10, P0, PT, R12, -R4, RZ ;  /* 0x800000040c0a7210 */ /* 0x004fca0007f1e0ff */
[----:B------:R-:W-:Y:S01]  /*02f0*/  IMAD.X R11, R13, 0x1, ~R19, P0 ;  /* 0x000000010d0b7824 */ /* 0x000fe200000e0e13 */
[----:B------:R-:W-:-:S04]  /*0300*/  ISETP.NE.U32.AND P0, PT, R10, RZ, PT ;  /* 0x000000ff0a00720c */ /* 0x000fc80003f05070 */
[----:B------:R-:W-:-:S13]  /*0310*/  ISETP.NE.AND.EX P0, PT, R11, RZ, PT, P0 ;  /* 0x000000ff0b00720c */ /* 0x000fda0003f05300 */
[----:B------:R-:W-:Y:S05]  /*0320*/  @!P0 BRA `(.L_x_9) ;  /* 0x0000000000448947 */ /* 0x000fea0003800000 */
[----:B------:R-:W-:-:S07]  /*0330*/  IMAD.MOV.U32 R12, RZ, RZ, RZ ;  /* 0x000000ffff0c7224 */ /* 0x000fce00078e00ff */
.L_x_13:
[----:B------:R-:W-:Y:S01]  /*0340*/  ISETP.GT.U32.AND P0, PT, R10, -0x1, PT ;  /* 0xffffffff0a00780c */ /* 0x000fe20003f04070 */
[----:B------:R-:W-:Y:S03]  /*0350*/  BSSY.RELIABLE B1, `(.L_x_10) ;  /* 0x0000007000017945 */ /* 0x000fe60003800100 */
[----:B------:R-:W-:-:S13]  /*0360*/  ISETP.GT.AND.EX P0, PT, R11, -0x1, PT, P0 ;  /* 0xffffffff0b00780c */ /* 0x000fda0003f04300 */
[----:B------:R-:W-:Y:S05]  /*0370*/  @P0 BRA `(.L_x_11) ;  /* 0x0000000000100947 */ /* 0x000fea0003800000 */
[----:B------:R-:W-:-:S13]  /*0380*/  ISETP.GE.AND P0, PT, R12, 0x400, PT ;  /* 0x000004000c00780c */ /* 0x000fda0003f06270 */
[----:B------:R-:W-:Y:S05]  /*0390*/  @P0 BREAK.RELIABLE B1 ;  /* 0x0000000000010942 */ /* 0x000fea0003800100 */
[----:B------:R-:W-:Y:S05]  /*03a0*/  @P0 BRA `(.L_x_12) ;  /* 0x00000000005c0947 */ /* 0x000fea0003800000 */
[----:B------:R-:W-:-:S07]  /*03b0*/  VIADD R12, R12, 0x1 ;  /* 0x000000010c0c7836 */ /* 0x000fce0000000000 */
.L_x_11:
[----:B------:R-:W-:Y:S05]  /*03c0*/  BSYNC.RELIABLE B1 ;  /* 0x0000000000017941 */ /* 0x000fea0003800100 */
.L_x_10:
[----:B------:R-:W-:Y:S05]  /*03d0*/  NANOSLEEP 0x32 ;  /* 0x000000320000795d */ /* 0x000fea0003800000 */
[----:B------:R-:W2:Y:S02]  /*03e0*/  LD.E.64 R10, desc[UR36][R8.64] ;  /* 0x00000024080a7980 */ /* 0x000ea4000c101b00 */
[----:B--2---:R-:W-:-:S05]  /*03f0*/  IADD3 R10, P0, PT, R10, -R4, RZ ;  /* 0x800000040a0a7210 */ /* 0x004fca0007f1e0ff */
[----:B------:R-:W-:Y:S01]  /*0400*/  IMAD.X R11, R11, 0x1, ~R19, P0 ;  /* 0x000000010b0b7824 */ /* 0x000fe200000e0e13 */
[----:B------:R-:W-:-:S04]  /*0410*/  ISETP.NE.U32.AND P0, PT, R10, RZ, PT ;  /* 0x000000ff0a00720c */ /* 0x000fc80003f05070 */
[----:B------:R-:W-:-:S13]  /*0420*/  ISETP.NE.AND.EX P0, PT, R11, RZ, PT, P0 ;  /* 0x000000ff0b00720c */ /* 0x000fda0003f05300 */
[----:B------:R-:W-:Y:S05]  /*0430*/  @P0 BRA `(.L_x_13) ;  /* 0xfffffffc00c00947 */ /* 0x000fea000383ffff */
.L_x_9:
[----:B------:R1:W-:Y:S01]  /*0440*/  ST.E desc[UR36][R8.64+0x8], R0 ;  /* 0x0000080008007985 */ /* 0x0003e2000c101924 */
[----:B------:R-:W-:-:S05]  /*0450*/  IADD3 R4, P0, PT, R4, 0x1, RZ ;  /* 0x0000000104047810 */ /* 0x000fca0007f1e0ff */
[----:B------:R-:W-:Y:S01]  /*0460*/  IMAD.X R5, RZ, RZ, R19, P0 ;  /* 0x000000ffff057224 */ /* 0x000fe200000e0613 */
        /* <DEDUP_REMOVED lines=9> */
[----:B------:R1:W-:Y:S01]  /*0500*/  ST.E.64 desc[UR36][R8.64], R4 ;  /* 0x0000000408007985 */ /* 0x0003e2000c101b24 */
[----:B------:R-:W-:Y:S05]  /*0510*/  BRA `(.L_x_14) ;  /* 0x0000000000f47947 */ /* 0x000fea0003800000 */
.L_x_12:
[----:B------:R-:W-:Y:S01]  /*0520*/  BSSY B2, `(.L_x_15) ;  /* 0x000002f000027945 */ /* 0x000fe20003800000 */
.L_x_18:
[----:B------:R-:W0:Y:S01]  /*0530*/  S2R R4, SR_LANEID ;  /* 0x0000000000047919 */ /* 0x000e220000000000 */
[----:B------:R-:W-:Y:S05]  /*0540*/  YIELD ;  /* 0x0000000000007946 */ /* 0x000fea0003800000 */
[----:B------:R-:W-:Y:S01]  /*0550*/  VOTEU.ANY UR5, UPT, PT ;  /* 0x0000000000057886 */ /* 0x000fe200038e0100 */
[----:B------:R-:W-:Y:S01]  /*0560*/  UMOV UR4, URZ ;  /* 0x000000ff00047c82 */ /* 0x000fe20008000000 */
[----:B------:R-:W0:Y:S01]  /*0570*/  FLO.U32 R17, UR5 ;  /* 0x0000000500117d00 */ /* 0x000e2200080e0000 */
[----:B------:R-:W-:-:S04]  /*0580*/  UPOPC UR6, UR5 ;  /* 0x00000005000672bf */ /* 0x000fc80008000000 */
[----:B------:R-:W-:-:S04]  /*0590*/  UIMAD.WIDE.U32 UR6, UR6, 0x1, URZ ;  /* 0x00000001060678a5 */ /* 0x000fc8000f8e00ff */
[----:B------:R-:W-:Y:S02]  /*05a0*/  UIADD3 UR4, UPT, UPT, UR7, UR4, URZ ;  /* 0x0000000407047290 */ /* 0x000fe4000fffe0ff */
[----:B------:R-:W-:Y:S02]  /*05b0*/  IMAD.U32 R13, RZ, RZ, UR7 ;  /* 0x00000007ff0d7e24 */ /* 0x000fe4000f8e00ff */
[----:B------:R-:W-:Y:S02]  /*05c0*/  IMAD.U32 R12, RZ, RZ, UR6 ;  /* 0x00000006ff0c7e24 */ /* 0x000fe4000f8e00ff */
[----:B------:R-:W-:Y:S01]  /*05d0*/  IMAD.U32 R13, RZ, RZ, UR4 ;  /* 0x00000004ff0d7e24 */ /* 0x000fe2000f8e00ff */
[----:B0-----:R-:W-:Y:S01]  /*05e0*/  ISETP.EQ.U32.AND P0, PT, R17, R4, PT ;  /* 0x000000041100720c */ /* 0x001fe20003f02070 */
[----:B------:R-:W0:-:S12]  /*05f0*/  LDC.64 R14, c[0x0][0x380] ;  /* 0x0000e000ff0e7b82 */ /* 0x000e180000000a00 */
[----:B------:R-:W2:Y:S04]  /*0600*/  @P0 ATOMG.E.ADD.64.STRONG.GPU PT, R12, desc[UR36][R2.64], R12 ;  /* 0x8000000c020c09a8 */ /* 0x000ea800081ef524 */
        /* <DEDUP_REMOVED lines=11> */
[----:B------:R-:W-:Y:S02]  /*06c0*/  UMOV UR4, URZ ;  /* 0x000000ff00047c82 */ /* 0x000fe40008000000 */
[----:B------:R-:W-:Y:S01]  /*06d0*/  VIADD R15, R5, UR4 ;  /* 0x00000004050f7c36 */ /* 0x000fe20008000000 */
[----:B--2---:R-:W-:-:S05]  /*06e0*/  IADD3 R10, P0, PT, R10, -R4, RZ ;  /* 0x800000040a0a7210 */ /* 0x004fca0007f1e0ff */
[----:B------:R-:W-:Y:S01]  /*06f0*/  IMAD.X R11, R11, 0x1, ~R15, P0 ;  /* 0x000000010b0b7824 */ /* 0x000fe200000e0e0f */
[----:B------:R-:W-:-:S04]  /*0700*/  ISETP.NE.U32.AND P0, PT, R10, RZ, PT ;  /* 0x000000ff0a00720c */ /* 0x000fc80003f05070 */
[----:B------:R-:W-:-:S13]  /*0710*/  ISETP.NE.AND.EX P0, PT, R11, RZ, PT, P0 ;  /* 0x000000ff0b00720c */ /* 0x000fda0003f05300 */
[----:B------:R-:W-:Y:S05]  /*0720*/  @!P0 BRA `(.L_x_16) ;  /* 0x0000000000388947 */ /* 0x000fea0003800000 */
[----:B------:R-:W-:-:S07]  /*0730*/  IMAD.MOV.U32 R12, RZ, RZ, RZ ;  /* 0x000000ffff0c7224 */ /* 0x000fce00078e00ff */
.L_x_19:
[----:B------:R-:W-:-:S04]  /*0740*/  ISETP.GT.U32.AND P0, PT, R10, -0x1, PT ;  /* 0xffffffff0a00780c */ /* 0x000fc80003f04070 */
[----:B------:R-:W-:-:S13]  /*0750*/  ISETP.GT.AND.EX P0, PT, R11, -0x1, PT, P0 ;  /* 0xffffffff0b00780c */ /* 0x000fda0003f04300 */
[----:B------:R-:W-:Y:S05]  /*0760*/  @P0 BRA `(.L_x_17) ;  /* 0x00000000000c0947 */ /* 0x000fea0003800000 */
[----:B------:R-:W-:-:S13]  /*0770*/  ISETP.GT.AND P0, PT, R12, 0x3ff, PT ;  /* 0x000003ff0c00780c */ /* 0x000fda0003f04270 */
[----:B------:R-:W-:Y:S05]  /*0780*/  @P0 BRA `(.L_x_18) ;  /* 0xfffffffc00680947 */ /* 0x000fea000383ffff */
[----:B------:R-:W-:-:S07]  /*0790*/  VIADD R12, R12, 0x1 ;  /* 0x000000010c0c7836 */ /* 0x000fce0000000000 */
.L_x_17:
[----:B------:R-:W-:Y:S05]  /*07a0*/  NANOSLEEP 0x32 ;  /* 0x000000320000795d */ /* 0x000fea0003800000 */
[----:B------:R-:W2:Y:S02]  /*07b0*/  LD.E.64 R10, desc[UR36][R8.64] ;  /* 0x00000024080a7980 */ /* 0x000ea4000c101b00 */
[----:B--2---:R-:W-:-:S05]  /*07c0*/  IADD3 R10, P0, PT, R10, -R4, RZ ;  /* 0x800000040a0a7210 */ /* 0x004fca0007f1e0ff */
[----:B------:R-:W-:Y:S01]  /*07d0*/  IMAD.X R11, R11, 0x1, ~R15, P0 ;  /* 0x000000010b0b7824 */ /* 0x000fe200000e0e0f */
[----:B------:R-:W-:-:S04]  /*07e0*/  ISETP.NE.U32.AND P0, PT, R10, RZ, PT ;  /* 0x000000ff0a00720c */ /* 0x000fc80003f05070 */
[----:B------:R-:W-:-:S13]  /*07f0*/  ISETP.NE.AND.EX P0, PT, R11, RZ, PT, P0 ;  /* 0x000000ff0b00720c */ /* 0x000fda0003f05300 */
[----:B------:R-:W-:Y:S05]  /*0800*/  @P0 BRA `(.L_x_19) ;  /* 0xfffffffc00cc0947 */ /* 0x000fea000383ffff */
.L_x_16:
[----:B------:R-:W-:Y:S05]  /*0810*/  BSYNC B2 ;  /* 0x0000000000027941 */ /* 0x000fea0003800000 */
.L_x_15:
        /* <DEDUP_REMOVED lines=12> */
[----:B------:R0:W-:Y:S02]  /*08e0*/  ST.E.64 desc[UR36][R8.64], R4 ;  /* 0x0000000408007985 */ /* 0x0001e4000c101b24 */
.L_x_14:
[----:B------:R-:W-:Y:S05]  /*08f0*/  BSYNC B0 ;  /* 0x0000000000007941 */ /* 0x000fea0003800000 */
.L_x_8:
[----:B------:R-:W-:Y:S01]  /*0900*/  MOV R2, 0x10 ;  /* 0x0000001000027802 */ /* 0x000fe20000000f00 */
[----:B------:R2:W-:Y:S01]  /*0910*/  STL [R1], R0 ;  /* 0x0000000001007387 */ /* 0x0005e20000100800 */
[----:B------:R-:W0:Y:S04]  /*0920*/  LDCU.64 UR4, c[0x4][URZ] ;  /* 0x01000000ff0477ac */ /* 0x000e280008000a00 */
[----:B------:R-:W3:Y:S01]  /*0930*/  LDC.64 R2, c[0x4][R2] ;  /* 0x0100000002027b82 */ /* 0x000ee20000000a00 */
[----:B01----:R-:W-:Y:S02]  /*0940*/  IMAD.U32 R4, RZ, RZ, UR4 ;  /* 0x00000004ff047e24 */ /* 0x003fe4000f8e00ff */
[----:B--2---:R-:W-:-:S07]  /*0950*/  IMAD.U32 R5, RZ, RZ, UR5 ;  /* 0x00000005ff057e24 */ /* 0x004fce000f8e00ff */
[----:B------:R-:W-:-:S07]  /*0960*/  LEPC R20, `(.L_x_20) ;  /* 0x000000001014794e */ /* 0x000fce0000000000 */
[----:B---3--:R-:W-:Y:S05]  /*0970*/  CALL.ABS.NOINC R2 ;  /* 0x0000000002007343 */ /* 0x008fea0003c00000 */
.L_x_20:
[----:B------:R-:W-:Y:S05]  /*0980*/  EXIT ;  /* 0x000000000000794d */ /* 0x000fea0003800000 */
.L_x_21:
        /* <DEDUP_REMOVED lines=15> */
.L_x_24:


//--------------------- .nv.global.init           --------------------------
	.section	.nv.global.init,"aw",@progbits
.nv.global.init:
	.type		$str,@object
	.size		$str,($str$1 - $str)
$str:
        /*0000*/ 	.byte	0x70, 0x75, 0x73, 0x68, 0x65, 0x64, 0x20, 0x25, 0x64, 0x0a, 0x00
	.type		$str$1,@object
	.size		$str$1,(.L_1 - $str$1)
$str$1:
        /*000b*/ 	.byte	0x70, 0x6f, 0x70, 0x70, 0x65, 0x64, 0x20, 0x25, 0x64, 0x0a, 0x00
.L_1:


//--------------------- .nv.shared.reserved.0     --------------------------
	.section	.nv.shared.reserved.0,"aw",@nobits
	.weak		__nv_reservedSMEM_offset_0_alias
	.size		__nv_reservedSMEM_offset_0_alias, 0, 64
	.other		__nv_reservedSMEM_offset_0_alias,@"STO_CUDA_RESERVED_SHARED STV_DEFAULT"
__nv_reservedSMEM_offset_0_alias:
	.zero		0
	.zero		64


//--------------------- .nv.constant0._Z17init_queue_kernelIiEvP12GpuMpscQueueIT_EP9QueueSlotIS1_Ej --------------------------
	.section	.nv.constant0._Z17init_queue_kernelIiEvP12GpuMpscQueueIT_EP9QueueSlotIS1_Ej,"a",@progbits
	.sectionflags	@""
	.align	4
.nv.constant0._Z17init_queue_kernelIiEvP12GpuMpscQueueIT_EP9QueueSlotIS1_Ej:
	.zero		916


//--------------------- .nv.constant0._Z21demo_queue_kernel_popP12GpuMpscQueueIiEiPiS2_ --------------------------
	.section	.nv.constant0._Z21demo_queue_kernel_popP12GpuMpscQueueIiEiPiS2_,"a",@progbits
	.sectionflags	@""
	.align	4
.nv.constant0._Z21demo_queue_kernel_popP12GpuMpscQueueIiEiPiS2_:
	.zero		928


//--------------------- .nv.constant0._Z22demo_queue_kernel_pushP12GpuMpscQueueIiEiPiS2_ --------------------------
	.section	.nv.constant0._Z22demo_queue_kernel_pushP12GpuMpscQueueIiEiPiS2_,"a",@progbits
	.sectionflags	@""
	.align	4
.nv.constant0._Z22demo_queue_kernel_pushP12GpuMpscQueueIiEiPiS2_:
	.zero		928


//--------------------- SYMBOLS --------------------------

	.type		.nv.reservedSmem.offset0,@object
	.size		.nv.reservedSmem.offset0,0x4
	.type		vprintf,@function
